//
// Generated by NVIDIA NVVM Compiler
//
// Compiler Build ID: CL-36424714
// Cuda compilation tools, release 13.0, V13.0.88
// Based on NVVM 20.0.0
//

.version 9.0
.target sm_100
.address_size 64

	// .globl	_Z7convertiiP6uchar4

.visible .entry _Z7convertiiP6uchar4(
	.param .u32 _Z7convertiiP6uchar4_param_0,
	.param .u32 _Z7convertiiP6uchar4_param_1,
	.param .u64 .ptr .align 1 _Z7convertiiP6uchar4_param_2
)
{
	.reg .pred 	%p<4>;
	.reg .b16 	%rs<7>;
	.reg .b32 	%r<21>;
	.reg .b32 	%f<2>;
	.reg .b64 	%rd<5>;
	.reg .b64 	%fd<7>;

	ld.param.u64 	%rd1, [_Z7convertiiP6uchar4_param_2];
	mov.u32 	%r2, %tid.x;
	mov.u32 	%r3, %ctaid.x;
	mov.u32 	%r4, %ntid.x;
	mad.lo.s32 	%r5, %r3, %r4, %r2;
	mov.u32 	%r6, %tid.y;
	mov.u32 	%r7, %ctaid.y;
	mov.u32 	%r8, %ntid.y;
	mad.lo.s32 	%r9, %r7, %r8, %r6;
	mov.u32 	%r11, %nctaid.x;
	mul.lo.s32 	%r12, %r11, %r4;
	mad.lo.s32 	%r1, %r12, %r9, %r5;
	setp.gt.s32 	%p1, %r5, 239;
	setp.gt.u32 	%p2, %r9, 319;
	or.pred  	%p3, %p1, %p2;
	@%p3 bra 	$L__BB0_2;
	cvta.to.global.u64 	%rd2, %rd1;
	mul.wide.s32 	%rd3, %r1, 4;
	add.s64 	%rd4, %rd2, %rd3;
	.pragma "used_bytes_mask 7";
	ld.global.u32 	%r13, [%rd4];
	bfe.u32 	%r14, %r13, 0, 8;
	cvt.u16.u32 	%rs1, %r14;
	and.b16  	%rs2, %rs1, 255;
	bfe.u32 	%r15, %r13, 8, 8;
	cvt.u16.u32 	%rs3, %r15;
	and.b16  	%rs4, %rs3, 255;
	bfe.u32 	%r16, %r13, 16, 8;
	cvt.u16.u32 	%rs5, %r16;
	and.b16  	%rs6, %rs5, 255;
	cvt.rn.f64.u16 	%fd1, %rs2;
	cvt.rn.f64.u16 	%fd2, %rs4;
	mul.f64 	%fd3, %fd2, 0d3FE3333333333333;
	fma.rn.f64 	%fd4, %fd1, 0d3FD3333333333333, %fd3;
	cvt.rn.f64.u16 	%fd5, %rs6;
	fma.rn.f64 	%fd6, %fd5, 0d3FB999999999999A, %fd4;
	cvt.rn.f32.f64 	%f1, %fd6;
	cvt.rzi.u32.f32 	%r17, %f1;
	prmt.b32 	%r18, %r17, 0, 0x3340U;
	prmt.b32 	%r19, %r17, %r17, 0x3340U;
	prmt.b32 	%r20, %r19, %r18, 0x5410U;
	st.global.u32 	[%rd4], %r20;
$L__BB0_2:
	ret;

}


// ===== COMPILED SASS (sm_100) =====

	.target	sm_100

	.elftype	@"ET_EXEC"


//--------------------- .note.nv.tkinfo           --------------------------
	.section	.note.nv.tkinfo,"",@"SHT_NOTE"
	.sectionflags	@"SHF_NOTE_NV_TKINFO"
	.tkinfo
        /*0018*/ 	.word	0x00000002
        /*0030*/ 	.string	""
        /*0030*/ 	.string	"ptxas"
        /*0030*/ 	.string	"Cuda compilation tools, release 13.0, V13.0.88"
        /*0030*/ 	.string	"Build cuda_13.0.r13.0/compiler.36424714_0"
        /*0030*/ 	.string	"-arch sm_100 -m 64 "



//--------------------- .note.nv.cuinfo           --------------------------
	.section	.note.nv.cuinfo,"",@"SHT_NOTE"
	.sectionflags	@"SHF_NOTE_NV_CUINFO"
        /*0018*/ 	.short	0x0002
        /*001a*/ 	.short	0x0064
        /*001c*/ 	.short	0x0082
	.zero		2


//--------------------- .nv.info                  --------------------------
	.section	.nv.info,"",@"SHT_CUDA_INFO"
	.align	4


	//----- nvinfo : EIATTR_REGCOUNT
	.align		4
        /*0000*/ 	.byte	0x04, 0x2f
        /*0002*/ 	.short	(.L_1 - .L_0)
	.align		4
.L_0:
        /*0004*/ 	.word	index@(_Z7convertiiP6uchar4)
        /*0008*/ 	.word	0x0000000c


	//----- nvinfo : EIATTR_FRAME_SIZE
	.align		4
.L_1:
        /*000c*/ 	.byte	0x04, 0x11
        /*000e*/ 	.short	(.L_3 - .L_2)
	.align		4
.L_2:
        /*0010*/ 	.word	index@(_Z7convertiiP6uchar4)
        /*0014*/ 	.word	0x00000000


	//----- nvinfo : EIATTR_MIN_STACK_SIZE
	.align		4
.L_3:
        /*0018*/ 	.byte	0x04, 0x12
        /*001a*/ 	.short	(.L_5 - .L_4)
	.align		4
.L_4:
        /*001c*/ 	.word	index@(_Z7convertiiP6uchar4)
        /*0020*/ 	.word	0x00000000
.L_5:


//--------------------- .nv.compat                --------------------------
	.section	.nv.compat,"",@"SHT_CUDA_COMPAT_INFO"
	.align	4
        /*0000*/ 	.byte	0x02, 0x09, 0x00, 0x00, 0x02, 0x02, 0x01, 0x00, 0x02, 0x05, 0x05, 0x00, 0x03, 0x07, 0x01, 0x01
        /*0010*/ 	.byte	0x02, 0x03, 0x00, 0x00, 0x02, 0x06, 0x01, 0x00, 0x04, 0x0b, 0x08, 0x00, 0x01, 0x00, 0x00, 0x00
        /*0020*/ 	.byte	0x00, 0x00, 0x00, 0x00


//--------------------- .nv.info._Z7convertiiP6uchar4 --------------------------
	.section	.nv.info._Z7convertiiP6uchar4,"",@"SHT_CUDA_INFO"
	.sectionflags	@""
	.align	4


	//----- nvinfo : EIATTR_CUDA_API_VERSION
	.align		4
        /*0000*/ 	.byte	0x04, 0x37
        /*0002*/ 	.short	(.L_7 - .L_6)
.L_6:
        /*0004*/ 	.word	0x00000082


	//----- nvinfo : EIATTR_KPARAM_INFO
	.align		4
.L_7:
        /*0008*/ 	.byte	0x04, 0x17
        /*000a*/ 	.short	(.L_9 - .L_8)
.L_8:
        /*000c*/ 	.word	0x00000000
        /*0010*/ 	.short	0x0002
        /*0012*/ 	.short	0x0008
        /*0014*/ 	.byte	0x00, 0xf5, 0x21, 0x00


	//----- nvinfo : EIATTR_KPARAM_INFO
	.align		4
.L_9:
        /*0018*/ 	.byte	0x04, 0x17
        /*001a*/ 	.short	(.L_11 - .L_10)
.L_10:
        /*001c*/ 	.word	0x00000000
        /*0020*/ 	.short	0x0001
        /*0022*/ 	.short	0x0004
        /*0024*/ 	.byte	0x00, 0xf0, 0x11, 0x00


	//----- nvinfo : EIATTR_KPARAM_INFO
	.align		4
.L_11:
        /*0028*/ 	.byte	0x04, 0x17
        /*002a*/ 	.short	(.L_13 - .L_12)
.L_12:
        /*002c*/ 	.word	0x00000000
        /*0030*/ 	.short	0x0000
        /*0032*/ 	.short	0x0000
        /*0034*/ 	.byte	0x00, 0xf0, 0x11, 0x00


	//----- nvinfo : EIATTR_SPARSE_MMA_MASK
	.align		4
.L_13:
        /*0038*/ 	.byte	0x03, 0x50
        /*003a*/ 	.short	0x0000


	//----- nvinfo : EIATTR_MAXREG_COUNT
	.align		4
        /*003c*/ 	.byte	0x03, 0x1b
        /*003e*/ 	.short	0x00ff


	//----- nvinfo : EIATTR_MERCURY_ISA_VERSION
	.align		4
        /*0040*/ 	.byte	0x03, 0x5f
        /*0042*/ 	.short	0x0101


	//----- nvinfo : EIATTR_UNUSED_LOAD_BYTE_OFFSET
	.align		4
        /*0044*/ 	.byte	0x04, 0x44
        /*0046*/ 	.short	(.L_15 - .L_14)


	//   ....[0]....
.L_14:
        /*0048*/ 	.word	0x00000120
        /*004c*/ 	.word	0x00000007


	//----- nvinfo : EIATTR_VRC_CTA_INIT_COUNT
	.align		4
.L_15:
        /*0050*/ 	.byte	0x02, 0x4a
	.zero		1
	.zero		1


	//----- nvinfo : EIATTR_EXIT_INSTR_OFFSETS
	.align		4
        /*0054*/ 	.byte	0x04, 0x1c
        /*0056*/ 	.short	(.L_17 - .L_16)


	//   ....[0]....
.L_16:
        /*0058*/ 	.word	0x000000d0


	//   ....[1]....
        /*005c*/ 	.word	0x00000240


	//----- nvinfo : EIATTR_CBANK_PARAM_SIZE
	.align		4
.L_17:
        /*0060*/ 	.byte	0x03, 0x19
        /*0062*/ 	.short	0x0010


	//----- nvinfo : EIATTR_PARAM_CBANK
	.align		4
        /*0064*/ 	.byte	0x04, 0x0a
        /*0066*/ 	.short	(.L_19 - .L_18)
	.align		4
.L_18:
        /*0068*/ 	.word	index@(.nv.constant0._Z7convertiiP6uchar4)
        /*006c*/ 	.short	0x0380
        /*006e*/ 	.short	0x0010


	//----- nvinfo : EIATTR_SW_WAR
	.align		4
.L_19:
        /*0070*/ 	.byte	0x04, 0x36
        /*0072*/ 	.short	(.L_21 - .L_20)
.L_20:
        /*0074*/ 	.word	0x00000008
.L_21:


//--------------------- .nv.callgraph             --------------------------
	.section	.nv.callgraph,"",@"SHT_CUDA_CALLGRAPH"
	.align	4
	.sectionentsize	8
	.align		4
        /*0000*/ 	.word	0x00000000
	.align		4
        /*0004*/ 	.word	0xffffffff
	.align		4
        /*0008*/ 	.word	0x00000000
	.align		4
        /*000c*/ 	.word	0xfffffffe
	.align		4
        /*0010*/ 	.word	0x00000000
	.align		4
        /*0014*/ 	.word	0xfffffffd
	.align		4
        /*0018*/ 	.word	0x00000000
	.align		4
        /*001c*/ 	.word	0xfffffffc


//--------------------- .text._Z7convertiiP6uchar4 --------------------------
	.section	.text._Z7convertiiP6uchar4,"ax",@progbits
	.align	128
        .global         _Z7convertiiP6uchar4
        .type           _Z7convertiiP6uchar4,@function
        .size           _Z7convertiiP6uchar4,(.L_x_1 - _Z7convertiiP6uchar4)
        .other          _Z7convertiiP6uchar4,@"STO_CUDA_ENTRY STV_DEFAULT"
_Z7convertiiP6uchar4:
.text._Z7convertiiP6uchar4:
[----:B------:R-:W-:Y:S01]  /*0000*/  LDC R1, c[0x0][0x37c] ;  /* 0x0000df00ff017b82 */ /* 0x000fe20000000800 */
[----:B------:R-:W0:Y:S07]  /*0010*/  S2R R5, SR_TID.Y ;  /* 0x0000000000057919 */ /* 0x000e2e0000002200 */
[----:B------:R-:W1:Y:S01]  /*0020*/  LDC R3, c[0x0][0x360] ;  /* 0x0000d800ff037b82 */ /* 0x000e620000000800 */
[----:B------:R-:W2:Y:S07]  /*0030*/  S2R R0, SR_TID.X ;  /* 0x0000000000007919 */ /* 0x000eae0000002100 */
[----:B------:R-:W0:Y:S08]  /*0040*/  S2UR UR5, SR_CTAID.Y ;  /* 0x00000000000579c3 */ /* 0x000e300000002600 */
[----:B------:R-:W0:Y:S01]  /*0050*/  LDC R2, c[0x0][0x364] ;  /* 0x0000d900ff027b82 */ /* 0x000e220000000800 */
[----:B------:R-:W1:Y:S07]  /*0060*/  LDCU UR6, c[0x0][0x370] ;  /* 0x00006e00ff0677ac */ /* 0x000e6e0008000800 */
[----:B------:R-:W2:Y:S01]  /*0070*/  S2UR UR4, SR_CTAID.X ;  /* 0x00000000000479c3 */ /* 0x000ea20000002500 */
[----:B-1----:R-:W-:-:S02]  /*0080*/  IMAD R4, R3, UR6, RZ ;  /* 0x0000000603047c24 */ /* 0x002fc4000f8e02ff */
[----:B0-----:R-:W-:-:S05]  /*0090*/  IMAD R5, R2, UR5, R5 ;  /* 0x0000000502057c24 */ /* 0x001fca000f8e0205 */
[----:B------:R-:W-:Y:S01]  /*00a0*/  ISETP.GT.U32.AND P0, PT, R5, 0x13f, PT ;  /* 0x0000013f0500780c */ /* 0x000fe20003f04070 */
[----:B--2---:R-:W-:-:S05]  /*00b0*/  IMAD R0, R3, UR4, R0 ;  /* 0x0000000403007c24 */ /* 0x004fca000f8e0200 */
[----:B------:R-:W-:-:S13]  /*00c0*/  ISETP.GT.OR P0, PT, R0, 0xef, P0 ;  /* 0x000000ef0000780c */ /* 0x000fda0000704670 */
[----:B------:R-:W-:Y:S05]  /*00d0*/  @P0 EXIT ;  /* 0x000000000000094d */ /* 0x000fea0003800000 */
[----:B------:R-:W0:Y:S01]  /*00e0*/  LDC.64 R2, c[0x0][0x388] ;  /* 0x0000e200ff027b82 */ /* 0x000e220000000a00 */
[----:B------:R-:W1:Y:S01]  /*00f0*/  LDCU.64 UR4, c[0x0][0x358] ;  /* 0x00006b00ff0477ac */ /* 0x000e620008000a00 */
[----:B------:R-:W-:-:S04]  /*0100*/  IMAD R5, R5, R4, R0 ;  /* 0x0000000405057224 */ /* 0x000fc800078e0200 */
[----:B0-----:R-:W-:-:S05]  /*0110*/  IMAD.WIDE R2, R5, 0x4, R2 ;  /* 0x0000000405027825 */ /* 0x001fca00078e0202 */
[----:B-1----:R-:W2:Y:S01]  /*0120*/  LDG.E R0, desc[UR4][R2.64] ;  /* 0x0000000402007981 */ /* 0x002ea2000c1e1900 */
[----:B------:R-:W-:Y:S01]  /*0130*/  UMOV UR6, 0x33333333 ;  /* 0x3333333300067882 */ /* 0x000fe20000000000 */
[----:B------:R-:W-:Y:S01]  /*0140*/  UMOV UR7, 0x3fe33333 ;  /* 0x3fe3333300077882 */ /* 0x000fe20000000000 */
[----:B--2---:R-:W0:Y:S08]  /*0150*/  I2F.F64.U8 R6, R0.B1 ;  /* 0x1000000000067312 */ /* 0x004e300000001800 */
[----:B------:R-:W1:Y:S01]  /*0160*/  I2F.F64.U8 R4, R0 ;  /* 0x0000000000047312 */ /* 0x000e620000001800 */
[----:B0-----:R-:W-:-:S07]  /*0170*/  DMUL R6, R6, UR6 ;  /* 0x0000000606067c28 */ /* 0x001fce0008000000 */
[----:B------:R-:W0:Y:S01]  /*0180*/  I2F.F64.U8 R8, R0.B2 ;  /* 0x2000000000087312 */ /* 0x000e220000001800 */
[----:B------:R-:W-:Y:S02]  /*0190*/  UMOV UR7, 0x3fd33333 ;  /* 0x3fd3333300077882 */ /* 0x000fe40000000000 */
[----:B-1----:R-:W-:Y:S01]  /*01a0*/  DFMA R4, R4, UR6, R6 ;  /* 0x0000000604047c2b */ /* 0x002fe20008000006 */
[----:B------:R-:W-:Y:S01]  /*01b0*/  UMOV UR6, 0x9999999a ;  /* 0x9999999a00067882 */ /* 0x000fe20000000000 */
[----:B------:R-:W-:-:S06]  /*01c0*/  UMOV UR7, 0x3fb99999 ;  /* 0x3fb9999900077882 */ /* 0x000fcc0000000000 */
[----:B0-----:R-:W-:-:S10]  /*01d0*/  DFMA R4, R8, UR6, R4 ;  /* 0x0000000608047c2b */ /* 0x001fd40008000004 */
[----:B------:R-:W0:Y:S08]  /*01e0*/  F2F.F32.F64 R4, R4 ;  /* 0x0000000400047310 */ /* 0x000e300000301000 */
[----:B0-----:R-:W0:Y:S02]  /*01f0*/  F2I.U32.TRUNC.NTZ R6, R4 ;  /* 0x0000000400067305 */ /* 0x001e24000020f000 */
[----:B0-----:R-:W-:-:S02]  /*0200*/  PRMT R7, R6, 0x3340, RZ ;  /* 0x0000334006077816 */ /* 0x001fc400000000ff */
[----:B------:R-:W-:-:S04]  /*0210*/  PRMT R6, R6, 0x3340, R6 ;  /* 0x0000334006067816 */ /* 0x000fc80000000006 */
[----:B------:R-:W-:-:S05]  /*0220*/  PRMT R7, R6, 0x5410, R7 ;  /* 0x0000541006077816 */ /* 0x000fca0000000007 */
[----:B------:R-:W-:Y:S01]  /*0230*/  STG.E desc[UR4][R2.64], R7 ;  /* 0x0000000702007986 */ /* 0x000fe2000c101904 */
[----:B------:R-:W-:Y:S05]  /*0240*/  EXIT ;  /* 0x000000000000794d */ /* 0x000fea0003800000 */
.L_x_0:
[----:B------:R-:W-:-:S00]  /*0250*/  BRA `(.L_x_0) ;  /* 0xfffffffc00fc7947 */ /* 0x000fc0000383ffff */
[----:B------:R-:W-:-:S00]  /*0260*/  NOP ;  /* 0x0000000000007918 */ /* 0x000fc00000000000 */
        /* <DEDUP_REMOVED lines=9> */
.L_x_1:


//--------------------- .nv.shared.reserved.0     --------------------------
	.section	.nv.shared.reserved.0,"aw",@nobits
	.weak		__nv_reservedSMEM_offset_0_alias
	.size		__nv_reservedSMEM_offset_0_alias, 0, 64
	.other		__nv_reservedSMEM_offset_0_alias,@"STO_CUDA_RESERVED_SHARED STV_DEFAULT"
__nv_reservedSMEM_offset_0_alias:
	.zero		0
	.zero		64


//--------------------- .nv.constant0._Z7convertiiP6uchar4 --------------------------
	.section	.nv.constant0._Z7convertiiP6uchar4,"a",@progbits
	.sectionflags	@""
	.align	4
.nv.constant0._Z7convertiiP6uchar4:
	.zero		912


//--------------------- SYMBOLS --------------------------

	.type		.nv.reservedSmem.offset0,@object
	.size		.nv.reservedSmem.offset0,0x4
